	.headerflags	@"EF_CUDA_TEXMODE_UNIFIED EF_CUDA_64BIT_ADDRESS EF_CUDA_ACCELERATORS EF_CUDA_SM90 EF_CUDA_VIRTUAL_SM(EF_CUDA_SM90)"
	.elftype	@"ET_EXEC"


//--------------------- .nv.info                  --------------------------
	.section	.nv.info,"",@"SHT_CUDA_INFO"
	.align	4


	//----- nvinfo : EIATTR_REGCOUNT
	.align		4
        /*0000*/ 	.byte	0x04, 0x2f
        /*0002*/ 	.short	(.L_1 - .L_0)
	.align		4
.L_0:
        /*0004*/ 	.word	index@(triton_poi_fused_convolution_19)
        /*0008*/ 	.word	0x0000000c


	//----- nvinfo : EIATTR_MIN_STACK_SIZE
	.align		4
.L_1:
        /*000c*/ 	.byte	0x04, 0x12
        /*000e*/ 	.short	(.L_3 - .L_2)
	.align		4
.L_2:
        /*0010*/ 	.word	index@(triton_poi_fused_convolution_19)
        /*0014*/ 	.word	0x00000000


	//----- nvinfo : EIATTR_FRAME_SIZE
	.align		4
.L_3:
        /*0018*/ 	.byte	0x04, 0x11
        /*001a*/ 	.short	(.L_5 - .L_4)
	.align		4
.L_4:
        /*001c*/ 	.word	index@(triton_poi_fused_convolution_19)
        /*0020*/ 	.word	0x00000000


	//----- nvinfo : EIATTR_MIN_STACK_SIZE
	.align		4
.L_5:
        /*0024*/ 	.byte	0x04, 0x12
        /*0026*/ 	.short	(.L_7 - .L_6)
	.align		4
.L_6:
        /*0028*/ 	.word	index@(triton_poi_fused_convolution_19)
        /*002c*/ 	.word	0x00000000
.L_7:


//--------------------- .nv.info.triton_poi_fused_convolution_19 --------------------------
	.section	.nv.info.triton_poi_fused_convolution_19,"",@"SHT_CUDA_INFO"
	.sectionflags	@""
	.align	4


	//----- nvinfo : EIATTR_CUDA_API_VERSION
	.align		4
        /*0000*/ 	.byte	0x04, 0x37
        /*0002*/ 	.short	(.L_9 - .L_8)
.L_8:
        /*0004*/ 	.word	0x0000007c


	//----- nvinfo : EIATTR_KPARAM_INFO
	.align		4
.L_9:
        /*0008*/ 	.byte	0x04, 0x17
        /*000a*/ 	.short	(.L_11 - .L_10)
.L_10:
        /*000c*/ 	.word	0x00000000
        /*0010*/ 	.short	0x0002
        /*0012*/ 	.short	0x0010
        /*0014*/ 	.byte	0x00, 0xf0, 0x11, 0x00


	//----- nvinfo : EIATTR_KPARAM_INFO
	.align		4
.L_11:
        /*0018*/ 	.byte	0x04, 0x17
        /*001a*/ 	.short	(.L_13 - .L_12)
.L_12:
        /*001c*/ 	.word	0x00000000
        /*0020*/ 	.short	0x0001
        /*0022*/ 	.short	0x0008
        /*0024*/ 	.byte	0x00, 0xf4, 0x21, 0x00


	//----- nvinfo : EIATTR_KPARAM_INFO
	.align		4
.L_13:
        /*0028*/ 	.byte	0x04, 0x17
        /*002a*/ 	.short	(.L_15 - .L_14)
.L_14:
        /*002c*/ 	.word	0x00000000
        /*0030*/ 	.short	0x0000
        /*0032*/ 	.short	0x0000
        /*0034*/ 	.byte	0x00, 0xf4, 0x21, 0x00


	//----- nvinfo : EIATTR_SPARSE_MMA_MASK
	.align		4
.L_15:
        /*0038*/ 	.byte	0x03, 0x50
        /*003a*/ 	.short	0x0000


	//----- nvinfo : EIATTR_MAXREG_COUNT
	.align		4
        /*003c*/ 	.byte	0x03, 0x1b
        /*003e*/ 	.short	0x00ff


	//----- nvinfo : EIATTR_EXIT_INSTR_OFFSETS
	.align		4
        /*0040*/ 	.byte	0x04, 0x1c
        /*0042*/ 	.short	(.L_17 - .L_16)


	//   ....[0]....
.L_16:
        /*0044*/ 	.word	0x00000170


	//----- nvinfo : EIATTR_REQNTID
	.align		4
.L_17:
        /*0048*/ 	.byte	0x04, 0x10
        /*004a*/ 	.short	(.L_19 - .L_18)
.L_18:
        /*004c*/ 	.word	0x00000080
        /*0050*/ 	.word	0x00000001
        /*0054*/ 	.word	0x00000001


	//----- nvinfo : EIATTR_CBANK_PARAM_SIZE
	.align		4
.L_19:
        /*0058*/ 	.byte	0x03, 0x19
        /*005a*/ 	.short	0x0014


	//----- nvinfo : EIATTR_PARAM_CBANK
	.align		4
        /*005c*/ 	.byte	0x04, 0x0a
        /*005e*/ 	.short	(.L_21 - .L_20)
	.align		4
.L_20:
        /*0060*/ 	.word	index@(.nv.constant0.triton_poi_fused_convolution_19)
        /*0064*/ 	.short	0x0210
        /*0066*/ 	.short	0x0014


	//----- nvinfo : EIATTR_SW_WAR
	.align		4
.L_21:
        /*0068*/ 	.byte	0x04, 0x36
        /*006a*/ 	.short	(.L_23 - .L_22)
.L_22:
        /*006c*/ 	.word	0x00000008
.L_23:


//--------------------- .nv.callgraph             --------------------------
	.section	.nv.callgraph,"",@"SHT_CUDA_CALLGRAPH"
	.align	4
	.sectionentsize	8
	.align		4
        /*0000*/ 	.word	0x00000000
	.align		4
        /*0004*/ 	.word	0xffffffff
	.align		4
        /*0008*/ 	.word	0x00000000
	.align		4
        /*000c*/ 	.word	0xfffffffe
	.align		4
        /*0010*/ 	.word	0x00000000
	.align		4
        /*0014*/ 	.word	0xfffffffd
	.align		4
        /*0018*/ 	.word	0x00000000
	.align		4
        /*001c*/ 	.word	0xfffffffc


//--------------------- .text.triton_poi_fused_convolution_19 --------------------------
	.section	.text.triton_poi_fused_convolution_19,"ax",@progbits
	.align	128
        .global         triton_poi_fused_convolution_19
        .type           triton_poi_fused_convolution_19,@function
        .size           triton_poi_fused_convolution_19,(.L_x_1 - triton_poi_fused_convolution_19)
        .other          triton_poi_fused_convolution_19,@"STO_CUDA_ENTRY STV_DEFAULT"
triton_poi_fused_convolution_19:
.text.triton_poi_fused_convolution_19:
[----:B------:R-:W-:Y:S01]  /*0000*/  LDC R1, c[0x0][0x28] ;  /* 0x00000a00ff017b82 */ /* 0x000fe20000000800 */
[----:B------:R-:W1:Y:S07]  /*0010*/  S2R R0, SR_TID.X ;  /* 0x0000000000007919 */ /* 0x000e6e0000002100 */
[----:B------:R-:W2:Y:S01]  /*0020*/  LDC.64 R4, c[0x0][0x218] ;  /* 0x00008600ff047b82 */ /* 0x000ea20000000a00 */
[----:B------:R-:W-:Y:S01]  /*0030*/  ULDC.64 UR4, c[0x0][0x208] ;  /* 0x0000820000047ab9 */ /* 0x000fe20000000a00 */
[----:B------:R-:W3:Y:S06]  /*0040*/  S2R R7, SR_CTAID.X ;  /* 0x0000000000077919 */ /* 0x000eec0000002500 */
[----:B------:R-:W4:Y:S01]  /*0050*/  LDC.64 R2, c[0x0][0x210] ;  /* 0x00008400ff027b82 */ /* 0x000f220000000a00 */
[----:B-1----:R-:W-:Y:S01]  /*0060*/  IMAD.SHL.U32 R0, R0, 0x2, RZ ;  /* 0x0000000200007824 */ /* 0x002fe200078e00ff */
[----:B---3--:R-:W-:-:S04]  /*0070*/  SHF.R.S32.HI R6, RZ, 0x17, R7 ;  /* 0x00000017ff067819 */ /* 0x008fc80000011407 */
[----:B------:R-:W-:Y:S02]  /*0080*/  LOP3.LUT R0, R0, 0xfe, RZ, 0xc0, !PT ;  /* 0x000000fe00007812 */ /* 0x000fe400078ec0ff */
[----:B------:R-:W-:-:S03]  /*0090*/  SGXT R6, R6, 0x1 ;  /* 0x000000010606781a */ /* 0x000fc60000000200 */
[----:B------:R-:W-:-:S04]  /*00a0*/  IMAD R7, R7, 0x100, R0 ;  /* 0x0000010007077824 */ /* 0x000fc800078e0200 */
[----:B----4-:R-:W-:Y:S01]  /*00b0*/  IMAD.WIDE R2, R7, 0x4, R2 ;  /* 0x0000000407027825 */ /* 0x010fe200078e0202 */
[----:B------:R-:W-:-:S04]  /*00c0*/  LEA.HI R6, R6, R7, RZ, 0xc ;  /* 0x0000000706067211 */ /* 0x000fc800078f60ff */
[----:B------:R-:W-:-:S04]  /*00d0*/  SHF.R.S32.HI R6, RZ, 0xc, R6 ;  /* 0x0000000cff067819 */ /* 0x000fc80000011406 */
[----:B------:R-:W-:-:S04]  /*00e0*/  LEA.HI R0, R6, R6, RZ, 0x2 ;  /* 0x0000000606007211 */ /* 0x000fc800078f10ff */
[----:B------:R-:W-:-:S05]  /*00f0*/  LOP3.LUT R9, R0, 0xfffffffc, RZ, 0xc0, !PT ;  /* 0xfffffffc00097812 */ /* 0x000fca00078ec0ff */
[----:B------:R-:W-:Y:S02]  /*0100*/  IMAD.IADD R9, R6, 0x1, -R9 ;  /* 0x0000000106097824 */ /* 0x000fe400078e0a09 */
[----:B------:R-:W3:Y:S02]  /*0110*/  LDG.E.64 R6, desc[UR4][R2.64] ;  /* 0x0000000402067981 */ /* 0x000ee4000c1e1b00 */
[----:B--2---:R-:W-:-:S06]  /*0120*/  IMAD.WIDE R4, R9, 0x4, R4 ;  /* 0x0000000409047825 */ /* 0x004fcc00078e0204 */
[----:B------:R-:W3:Y:S02]  /*0130*/  LDG.E.EL R4, desc[UR4][R4.64] ;  /* 0x0000000404047981 */ /* 0x000ee4000c2e1900 */
[--C-:B---3--:R-:W-:Y:S01]  /*0140*/  FADD R6, R6, R4.reuse ;  /* 0x0000000406067221 */ /* 0x108fe20000000000 */
[----:B------:R-:W-:-:S05]  /*0150*/  FADD R7, R7, R4 ;  /* 0x0000000407077221 */ /* 0x000fca0000000000 */
[----:B------:R-:W-:Y:S01]  /*0160*/  STG.E.64 desc[UR4][R2.64], R6 ;  /* 0x0000000602007986 */ /* 0x000fe2000c101b04 */
[----:B------:R-:W-:Y:S05]  /*0170*/  EXIT ;  /* 0x000000000000794d */ /* 0x000fea0003800000 */
.L_x_0:
[----:B------:R-:W-:-:S00]  /*0180*/  BRA `(.L_x_0) ;  /* 0xfffffffc00fc7947 */ /* 0x000fc0000383ffff */
[----:B------:R-:W-:-:S00]  /*0190*/  NOP ;  /* 0x0000000000007918 */ /* 0x000fc00000000000 */
        /* <DEDUP_REMOVED lines=14> */
.L_x_1:


//--------------------- .nv.constant0.triton_poi_fused_convolution_19 --------------------------
	.section	.nv.constant0.triton_poi_fused_convolution_19,"a",@progbits
	.sectionflags	@""
	.align	4
.nv.constant0.triton_poi_fused_convolution_19:
	.zero		548
